	.headerflags	@"EF_CUDA_TEXMODE_UNIFIED EF_CUDA_64BIT_ADDRESS EF_CUDA_ACCELERATORS EF_CUDA_SM90 EF_CUDA_VIRTUAL_SM(EF_CUDA_SM90)"
	.elftype	@"ET_EXEC"


//--------------------- .nv.info                  --------------------------
	.section	.nv.info,"",@"SHT_CUDA_INFO"
	.align	4


	//----- nvinfo : EIATTR_REGCOUNT
	.align		4
        /*0000*/ 	.byte	0x04, 0x2f
        /*0002*/ 	.short	(.L_3 - .L_2)
	.align		4
.L_2:
        /*0004*/ 	.word	index@(triton_poi_fused__native_batch_norm_legit_no_training_convolution_0)
        /*0008*/ 	.word	0x00000013


	//----- nvinfo : EIATTR_MIN_STACK_SIZE
	.align		4
.L_3:
        /*000c*/ 	.byte	0x04, 0x12
        /*000e*/ 	.short	(.L_5 - .L_4)
	.align		4
.L_4:
        /*0010*/ 	.word	index@(triton_poi_fused__native_batch_norm_legit_no_training_convolution_0)
        /*0014*/ 	.word	0x00000000


	//----- nvinfo : EIATTR_FRAME_SIZE
	.align		4
.L_5:
        /*0018*/ 	.byte	0x04, 0x11
        /*001a*/ 	.short	(.L_7 - .L_6)
	.align		4
.L_6:
        /*001c*/ 	.word	index@(triton_poi_fused__native_batch_norm_legit_no_training_convolution_0)
        /*0020*/ 	.word	0x00000000


	//----- nvinfo : EIATTR_MIN_STACK_SIZE
	.align		4
.L_7:
        /*0024*/ 	.byte	0x04, 0x12
        /*0026*/ 	.short	(.L_9 - .L_8)
	.align		4
.L_8:
        /*0028*/ 	.word	index@(triton_poi_fused__native_batch_norm_legit_no_training_convolution_0)
        /*002c*/ 	.word	0x00000000
.L_9:


//--------------------- .nv.info.triton_poi_fused__native_batch_norm_legit_no_training_convolution_0 --------------------------
	.section	.nv.info.triton_poi_fused__native_batch_norm_legit_no_training_convolution_0,"",@"SHT_CUDA_INFO"
	.sectionflags	@""
	.align	4


	//----- nvinfo : EIATTR_CUDA_API_VERSION
	.align		4
        /*0000*/ 	.byte	0x04, 0x37
        /*0002*/ 	.short	(.L_11 - .L_10)
.L_10:
        /*0004*/ 	.word	0x0000007c


	//----- nvinfo : EIATTR_KPARAM_INFO
	.align		4
.L_11:
        /*0008*/ 	.byte	0x04, 0x17
        /*000a*/ 	.short	(.L_13 - .L_12)
.L_12:
        /*000c*/ 	.word	0x00000000
        /*0010*/ 	.short	0x0007
        /*0012*/ 	.short	0x0038
        /*0014*/ 	.byte	0x00, 0xf0, 0x11, 0x00


	//----- nvinfo : EIATTR_KPARAM_INFO
	.align		4
.L_13:
        /*0018*/ 	.byte	0x04, 0x17
        /*001a*/ 	.short	(.L_15 - .L_14)
.L_14:
        /*001c*/ 	.word	0x00000000
        /*0020*/ 	.short	0x0006
        /*0022*/ 	.short	0x0030
        /*0024*/ 	.byte	0x00, 0xf4, 0x21, 0x00


	//----- nvinfo : EIATTR_KPARAM_INFO
	.align		4
.L_15:
        /*0028*/ 	.byte	0x04, 0x17
        /*002a*/ 	.short	(.L_17 - .L_16)
.L_16:
        /*002c*/ 	.word	0x00000000
        /*0030*/ 	.short	0x0005
        /*0032*/ 	.short	0x0028
        /*0034*/ 	.byte	0x00, 0xf4, 0x21, 0x00


	//----- nvinfo : EIATTR_KPARAM_INFO
	.align		4
.L_17:
        /*0038*/ 	.byte	0x04, 0x17
        /*003a*/ 	.short	(.L_19 - .L_18)
.L_18:
        /*003c*/ 	.word	0x00000000
        /*0040*/ 	.short	0x0004
        /*0042*/ 	.short	0x0020
        /*0044*/ 	.byte	0x00, 0xf4, 0x21, 0x00


	//----- nvinfo : EIATTR_KPARAM_INFO
	.align		4
.L_19:
        /*0048*/ 	.byte	0x04, 0x17
        /*004a*/ 	.short	(.L_21 - .L_20)
.L_20:
        /*004c*/ 	.word	0x00000000
        /*0050*/ 	.short	0x0003
        /*0052*/ 	.short	0x0018
        /*0054*/ 	.byte	0x00, 0xf4, 0x21, 0x00


	//----- nvinfo : EIATTR_KPARAM_INFO
	.align		4
.L_21:
        /*0058*/ 	.byte	0x04, 0x17
        /*005a*/ 	.short	(.L_23 - .L_22)
.L_22:
        /*005c*/ 	.word	0x00000000
        /*0060*/ 	.short	0x0002
        /*0062*/ 	.short	0x0010
        /*0064*/ 	.byte	0x00, 0xf4, 0x21, 0x00


	//----- nvinfo : EIATTR_KPARAM_INFO
	.align		4
.L_23:
        /*0068*/ 	.byte	0x04, 0x17
        /*006a*/ 	.short	(.L_25 - .L_24)
.L_24:
        /*006c*/ 	.word	0x00000000
        /*0070*/ 	.short	0x0001
        /*0072*/ 	.short	0x0008
        /*0074*/ 	.byte	0x00, 0xf4, 0x21, 0x00


	//----- nvinfo : EIATTR_KPARAM_INFO
	.align		4
.L_25:
        /*0078*/ 	.byte	0x04, 0x17
        /*007a*/ 	.short	(.L_27 - .L_26)
.L_26:
        /*007c*/ 	.word	0x00000000
        /*0080*/ 	.short	0x0000
        /*0082*/ 	.short	0x0000
        /*0084*/ 	.byte	0x00, 0xf4, 0x21, 0x00


	//----- nvinfo : EIATTR_SPARSE_MMA_MASK
	.align		4
.L_27:
        /*0088*/ 	.byte	0x03, 0x50
        /*008a*/ 	.short	0x0000


	//----- nvinfo : EIATTR_MAXREG_COUNT
	.align		4
        /*008c*/ 	.byte	0x03, 0x1b
        /*008e*/ 	.short	0x00ff


	//----- nvinfo : EIATTR_EXIT_INSTR_OFFSETS
	.align		4
        /*0090*/ 	.byte	0x04, 0x1c
        /*0092*/ 	.short	(.L_29 - .L_28)


	//   ....[0]....
.L_28:
        /*0094*/ 	.word	0x00000330


	//----- nvinfo : EIATTR_REQNTID
	.align		4
.L_29:
        /*0098*/ 	.byte	0x04, 0x10
        /*009a*/ 	.short	(.L_31 - .L_30)
.L_30:
        /*009c*/ 	.word	0x00000080
        /*00a0*/ 	.word	0x00000001
        /*00a4*/ 	.word	0x00000001


	//----- nvinfo : EIATTR_CBANK_PARAM_SIZE
	.align		4
.L_31:
        /*00a8*/ 	.byte	0x03, 0x19
        /*00aa*/ 	.short	0x003c


	//----- nvinfo : EIATTR_PARAM_CBANK
	.align		4
        /*00ac*/ 	.byte	0x04, 0x0a
        /*00ae*/ 	.short	(.L_33 - .L_32)
	.align		4
.L_32:
        /*00b0*/ 	.word	index@(.nv.constant0.triton_poi_fused__native_batch_norm_legit_no_training_convolution_0)
        /*00b4*/ 	.short	0x0210
        /*00b6*/ 	.short	0x003c


	//----- nvinfo : EIATTR_SW_WAR
	.align		4
.L_33:
        /*00b8*/ 	.byte	0x04, 0x36
        /*00ba*/ 	.short	(.L_35 - .L_34)
.L_34:
        /*00bc*/ 	.word	0x00000008
.L_35:


//--------------------- .nv.callgraph             --------------------------
	.section	.nv.callgraph,"",@"SHT_CUDA_CALLGRAPH"
	.align	4
	.sectionentsize	8
	.align		4
        /*0000*/ 	.word	0x00000000
	.align		4
        /*0004*/ 	.word	0xffffffff
	.align		4
        /*0008*/ 	.word	0x00000000
	.align		4
        /*000c*/ 	.word	0xfffffffe
	.align		4
        /*0010*/ 	.word	0x00000000
	.align		4
        /*0014*/ 	.word	0xfffffffd
	.align		4
        /*0018*/ 	.word	0x00000000
	.align		4
        /*001c*/ 	.word	0xfffffffc


//--------------------- .nv.constant4             --------------------------
	.section	.nv.constant4,"a",@progbits
	.align	8
	.align		8
.nv.constant4:
        /*0000*/ 	.dword	_$_str
	.align		8
        /*0008*/ 	.dword	_$_str_$_2


//--------------------- .text.triton_poi_fused__native_batch_norm_legit_no_training_convolution_0 --------------------------
	.section	.text.triton_poi_fused__native_batch_norm_legit_no_training_convolution_0,"ax",@progbits
	.align	128
        .global         triton_poi_fused__native_batch_norm_legit_no_training_convolution_0
        .type           triton_poi_fused__native_batch_norm_legit_no_training_convolution_0,@function
        .size           triton_poi_fused__native_batch_norm_legit_no_training_convolution_0,(.L_x_1 - triton_poi_fused__native_batch_norm_legit_no_training_convolution_0)
        .other          triton_poi_fused__native_batch_norm_legit_no_training_convolution_0,@"STO_CUDA_ENTRY STV_DEFAULT"
triton_poi_fused__native_batch_norm_legit_no_training_convolution_0:
.text.triton_poi_fused__native_batch_norm_legit_no_training_convolution_0:
[----:B------:R-:W-:Y:S01]  /*0000*/  LDC R1, c[0x0][0x28] ;  /* 0x00000a00ff017b82 */ /* 0x000fe20000000800 */
[----:B------:R-:W1:Y:S07]  /*0010*/  S2R R0, SR_TID.X ;  /* 0x0000000000007919 */ /* 0x000e6e0000002100 */
[----:B------:R-:W2:Y:S01]  /*0020*/  LDC.64 R10, c[0x0][0x228] ;  /* 0x00008a00ff0a7b82 */ /* 0x000ea20000000a00 */
[----:B------:R-:W-:Y:S01]  /*0030*/  ULDC.64 UR4, c[0x0][0x208] ;  /* 0x0000820000047ab9 */ /* 0x000fe20000000a00 */
[----:B------:R-:W3:Y:S06]  /*0040*/  S2R R3, SR_CTAID.X ;  /* 0x0000000000037919 */ /* 0x000eec0000002500 */
[----:B------:R-:W4:Y:S08]  /*0050*/  LDC.64 R6, c[0x0][0x218] ;  /* 0x00008600ff067b82 */ /* 0x000f300000000a00 */
[----:B------:R-:W5:Y:S08]  /*0060*/  LDC.64 R8, c[0x0][0x220] ;  /* 0x00008800ff087b82 */ /* 0x000f700000000a00 */
[----:B------:R-:W5:Y:S01]  /*0070*/  LDC.64 R12, c[0x0][0x230] ;  /* 0x00008c00ff0c7b82 */ /* 0x000f620000000a00 */
[----:B-1----:R-:W-:-:S07]  /*0080*/  LOP3.LUT R0, R0, 0x7f, RZ, 0xc0, !PT ;  /* 0x0000007f00007812 */ /* 0x002fce00078ec0ff */
[----:B------:R-:W1:Y:S01]  /*0090*/  LDC.64 R4, c[0x0][0x238] ;  /* 0x00008e00ff047b82 */ /* 0x000e620000000a00 */
[----:B---3--:R-:W-:Y:S02]  /*00a0*/  SHF.R.S32.HI R2, RZ, 0x18, R3 ;  /* 0x00000018ff027819 */ /* 0x008fe40000011403 */
[----:B------:R-:W-:Y:S02]  /*00b0*/  LEA R0, R3, R0, 0x7 ;  /* 0x0000000003007211 */ /* 0x000fe400078e38ff */
[----:B------:R-:W-:-:S04]  /*00c0*/  SGXT R3, R2, 0x1 ;  /* 0x000000010203781a */ /* 0x000fc80000000200 */
[----:B------:R-:W-:-:S04]  /*00d0*/  LEA.HI R3, R3, R0, RZ, 0x4 ;  /* 0x0000000003037211 */ /* 0x000fc800078f20ff */
[--C-:B------:R-:W-:Y:S02]  /*00e0*/  SHF.R.S32.HI R2, RZ, 0x4, R3.reuse ;  /* 0x00000004ff027819 */ /* 0x100fe40000011403 */
[----:B------:R-:W-:-:S04]  /*00f0*/  SHF.R.S32.HI R3, RZ, 0x1f, R3 ;  /* 0x0000001fff037819 */ /* 0x000fc80000011403 */
[----:B------:R-:W-:-:S04]  /*0100*/  LEA.HI R3, R3, R2, RZ, 0x7 ;  /* 0x0000000203037211 */ /* 0x000fc800078f38ff */
[----:B------:R-:W-:-:S04]  /*0110*/  LOP3.LUT R3, R3, 0xffffff80, RZ, 0xc0, !PT ;  /* 0xffffff8003037812 */ /* 0x000fc800078ec0ff */
[----:B------:R-:W-:Y:S02]  /*0120*/  IADD3 R15, R2, -R3, RZ ;  /* 0x80000003020f7210 */ /* 0x000fe40007ffe0ff */
[----:B------:R-:W3:Y:S03]  /*0130*/  LDC.64 R2, c[0x0][0x210] ;  /* 0x00008400ff027b82 */ /* 0x000ee60000000a00 */
[----:B--2---:R-:W-:-:S05]  /*0140*/  IMAD.WIDE R10, R15, 0x4, R10 ;  /* 0x000000040f0a7825 */ /* 0x004fca00078e020a */
[----:B------:R2:W2:Y:S01]  /*0150*/  LDG.E.EL R16, desc[UR4][R10.64] ;  /* 0x000000040a107981 */ /* 0x0004a2000c2e1900 */
[----:B----4-:R-:W-:-:S04]  /*0160*/  IMAD.WIDE R6, R15, 0x4, R6 ;  /* 0x000000040f067825 */ /* 0x010fc800078e0206 */
[C---:B-----5:R-:W-:Y:S02]  /*0170*/  IMAD.WIDE R8, R15.reuse, 0x4, R8 ;  /* 0x000000040f087825 */ /* 0x060fe400078e0208 */
[----:B------:R4:W5:Y:S02]  /*0180*/  LDG.E.EL R7, desc[UR4][R6.64] ;  /* 0x0000000406077981 */ /* 0x000964000c2e1900 */
[----:B---3--:R-:W-:Y:S02]  /*0190*/  IMAD.WIDE R2, R0, 0x4, R2 ;  /* 0x0000000400027825 */ /* 0x008fe400078e0202 */
[----:B------:R-:W3:Y:S04]  /*01a0*/  LDG.E.EL R8, desc[UR4][R8.64] ;  /* 0x0000000408087981 */ /* 0x000ee8000c2e1900 */
[----:B------:R-:W5:Y:S01]  /*01b0*/  LDG.E R14, desc[UR4][R2.64] ;  /* 0x00000004020e7981 */ /* 0x000f62000c1e1900 */
[----:B0-2---:R-:W-:-:S04]  /*01c0*/  IMAD.WIDE R10, R15, 0x4, R12 ;  /* 0x000000040f0a7825 */ /* 0x005fc800078e020c */
[----:B-1----:R-:W-:Y:S02]  /*01d0*/  IMAD.WIDE R12, R15, 0x4, R4 ;  /* 0x000000040f0c7825 */ /* 0x002fe400078e0204 */
[----:B------:R-:W2:Y:S01]  /*01e0*/  LDG.E.EL R10, desc[UR4][R10.64] ;  /* 0x000000040a0a7981 */ /* 0x000ea2000c2e1900 */
[----:B----4-:R-:W-:Y:S01]  /*01f0*/  HFMA2.MMA R6, -RZ, RZ, 1.625, 0 ;  /* 0x3e800000ff067435 */ /* 0x010fe200000001ff */
[----:B------:R-:W0:Y:S02]  /*0200*/  LDC.64 R4, c[0x0][0x240] ;  /* 0x00009000ff047b82 */ /* 0x000e240000000a00 */
[----:B------:R-:W2:Y:S01]  /*0210*/  LDG.E.EL R13, desc[UR4][R12.64] ;  /* 0x000000040c0d7981 */ /* 0x000ea2000c2e1900 */
[----:B0-----:R-:W-:-:S04]  /*0220*/  IMAD.WIDE R4, R0, 0x4, R4 ;  /* 0x0000000400047825 */ /* 0x001fc800078e0204 */
[----:B------:R-:W-:-:S04]  /*0230*/  FADD R16, R16, 9.9999997473787516356e-06 ;  /* 0x3727c5ac10107421 */ /* 0x000fc80000000000 */
[----:B------:R-:W0:Y:S02]  /*0240*/  MUFU.SQRT R15, R16 ;  /* 0x00000010000f7308 */ /* 0x000e240000002000 */
[C---:B0-----:R-:W-:Y:S02]  /*0250*/  FSETP.GT.AND P0, PT, R15.reuse, 8.50705917302346158658e+37, PT ;  /* 0x7e8000000f00780b */ /* 0x041fe40003f04000 */
[----:B------:R-:W-:-:S11]  /*0260*/  FSETP.GEU.AND P1, PT, R15, 1.175494350822287508e-38, PT ;  /* 0x008000000f00780b */ /* 0x000fd60003f2e000 */
[----:B------:R-:W-:-:S04]  /*0270*/  @P0 FMUL R15, R15, 0.25 ;  /* 0x3e8000000f0f0820 */ /* 0x000fc80000400000 */
[----:B------:R-:W-:-:S06]  /*0280*/  @!P1 FMUL R15, R15, 16777216 ;  /* 0x4b8000000f0f9820 */ /* 0x000fcc0000400000 */
[----:B------:R-:W0:Y:S01]  /*0290*/  MUFU.RCP R15, R15 ;  /* 0x0000000f000f7308 */ /* 0x000e220000001000 */
[----:B------:R-:W-:Y:S01]  /*02a0*/  FSEL R6, R6, 1, P0 ;  /* 0x3f80000006067808 */ /* 0x000fe20000000000 */
[----:B-----5:R-:W-:-:S04]  /*02b0*/  FADD R7, R14, R7 ;  /* 0x000000070e077221 */ /* 0x020fc80000000000 */
[----:B------:R-:W-:Y:S01]  /*02c0*/  @!P1 FMUL R6, R6, 16777216 ;  /* 0x4b80000006069820 */ /* 0x000fe20000400000 */
[----:B---3--:R-:W-:-:S03]  /*02d0*/  FADD R8, -R8, R7 ;  /* 0x0000000708087221 */ /* 0x008fc60000000100 */
[----:B0-----:R-:W-:-:S04]  /*02e0*/  FMUL R9, R15, R6 ;  /* 0x000000060f097220 */ /* 0x001fc80000400000 */
[----:B------:R-:W-:-:S04]  /*02f0*/  FMUL R8, R8, R9 ;  /* 0x0000000908087220 */ /* 0x000fc80000400000 */
[----:B--2---:R-:W-:Y:S01]  /*0300*/  FFMA R13, R10, R8, R13 ;  /* 0x000000080a0d7223 */ /* 0x004fe2000000000d */
[----:B------:R-:W-:Y:S04]  /*0310*/  STG.E desc[UR4][R2.64], R7 ;  /* 0x0000000702007986 */ /* 0x000fe8000c101904 */
[----:B------:R-:W-:Y:S01]  /*0320*/  STG.E desc[UR4][R4.64], R13 ;  /* 0x0000000d04007986 */ /* 0x000fe2000c101904 */
[----:B------:R-:W-:Y:S05]  /*0330*/  EXIT ;  /* 0x000000000000794d */ /* 0x000fea0003800000 */
.L_x_0:
[----:B------:R-:W-:-:S00]  /*0340*/  BRA `(.L_x_0) ;  /* 0xfffffffc00fc7947 */ /* 0x000fc0000383ffff */
[----:B------:R-:W-:-:S00]  /*0350*/  NOP ;  /* 0x0000000000007918 */ /* 0x000fc00000000000 */
        /* <DEDUP_REMOVED lines=10> */
.L_x_1:


//--------------------- .nv.global.init           --------------------------
	.section	.nv.global.init,"aw",@progbits
.nv.global.init:
	.type		_$_str,@object
	.size		_$_str,(_$_str_$_2 - _$_str)
_$_str:
        /*0000*/ 	.byte	0x5f, 0x5f, 0x43, 0x55, 0x44, 0x41, 0x5f, 0x46, 0x54, 0x5a, 0x00
	.type		_$_str_$_2,@object
	.size		_$_str_$_2,(.L_1 - _$_str_$_2)
_$_str_$_2:
        /*000b*/ 	.byte	0x5f, 0x5f, 0x43, 0x55, 0x44, 0x41, 0x5f, 0x50, 0x52, 0x45, 0x43, 0x5f, 0x53, 0x51, 0x52, 0x54
        /*001b*/ 	.byte	0x00
.L_1:


//--------------------- .nv.constant0.triton_poi_fused__native_batch_norm_legit_no_training_convolution_0 --------------------------
	.section	.nv.constant0.triton_poi_fused__native_batch_norm_legit_no_training_convolution_0,"a",@progbits
	.sectionflags	@""
	.align	4
.nv.constant0.triton_poi_fused__native_batch_norm_legit_no_training_convolution_0:
	.zero		588
